//
// Generated by NVIDIA NVVM Compiler
//
// Compiler Build ID: CL-36424714
// Cuda compilation tools, release 13.0, V13.0.88
// Based on NVVM 20.0.0
//

.version 9.0
.target sm_100
.address_size 64

	// .globl	_Z13copyImgKernelPjS_ii

.visible .entry _Z13copyImgKernelPjS_ii(
	.param .u64 .ptr .align 1 _Z13copyImgKernelPjS_ii_param_0,
	.param .u64 .ptr .align 1 _Z13copyImgKernelPjS_ii_param_1,
	.param .u32 _Z13copyImgKernelPjS_ii_param_2,
	.param .u32 _Z13copyImgKernelPjS_ii_param_3
)
{
	.reg .pred 	%p<4>;
	.reg .b32 	%r<15>;
	.reg .b64 	%rd<8>;

	ld.param.u64 	%rd1, [_Z13copyImgKernelPjS_ii_param_0];
	ld.param.u64 	%rd2, [_Z13copyImgKernelPjS_ii_param_1];
	ld.param.u32 	%r3, [_Z13copyImgKernelPjS_ii_param_2];
	ld.param.u32 	%r4, [_Z13copyImgKernelPjS_ii_param_3];
	mov.u32 	%r6, %tid.x;
	mov.u32 	%r7, %ctaid.x;
	mov.u32 	%r8, %ntid.x;
	mad.lo.s32 	%r1, %r7, %r8, %r6;
	mov.u32 	%r9, %tid.y;
	mov.u32 	%r10, %ctaid.y;
	mov.u32 	%r11, %ntid.y;
	mad.lo.s32 	%r12, %r10, %r11, %r9;
	setp.ge.s32 	%p1, %r1, %r3;
	setp.ge.s32 	%p2, %r12, %r4;
	or.pred  	%p3, %p1, %p2;
	@%p3 bra 	$L__BB0_2;
	cvta.to.global.u64 	%rd3, %rd1;
	cvta.to.global.u64 	%rd4, %rd2;
	mad.lo.s32 	%r13, %r3, %r12, %r1;
	mul.wide.s32 	%rd5, %r13, 4;
	add.s64 	%rd6, %rd3, %rd5;
	ld.global.u32 	%r14, [%rd6];
	add.s64 	%rd7, %rd4, %rd5;
	st.global.u32 	[%rd7], %r14;
$L__BB0_2:
	ret;

}
	// .globl	_Z21linearTransformKernelPjS_iiff
.visible .entry _Z21linearTransformKernelPjS_iiff(
	.param .u64 .ptr .align 1 _Z21linearTransformKernelPjS_iiff_param_0,
	.param .u64 .ptr .align 1 _Z21linearTransformKernelPjS_iiff_param_1,
	.param .u32 _Z21linearTransformKernelPjS_iiff_param_2,
	.param .u32 _Z21linearTransformKernelPjS_iiff_param_3,
	.param .f32 _Z21linearTransformKernelPjS_iiff_param_4,
	.param .f32 _Z21linearTransformKernelPjS_iiff_param_5
)
{
	.reg .pred 	%p<10>;
	.reg .b32 	%r<30>;
	.reg .b32 	%f<15>;
	.reg .b64 	%rd<8>;

	ld.param.u64 	%rd1, [_Z21linearTransformKernelPjS_iiff_param_0];
	ld.param.u64 	%rd2, [_Z21linearTransformKernelPjS_iiff_param_1];
	ld.param.u32 	%r3, [_Z21linearTransformKernelPjS_iiff_param_2];
	ld.param.u32 	%r4, [_Z21linearTransformKernelPjS_iiff_param_3];
	ld.param.f32 	%f1, [_Z21linearTransformKernelPjS_iiff_param_4];
	ld.param.f32 	%f2, [_Z21linearTransformKernelPjS_iiff_param_5];
	mov.u32 	%r6, %tid.x;
	mov.u32 	%r7, %ctaid.x;
	mov.u32 	%r8, %ntid.x;
	mad.lo.s32 	%r1, %r7, %r8, %r6;
	mov.u32 	%r9, %tid.y;
	mov.u32 	%r10, %ctaid.y;
	mov.u32 	%r11, %ntid.y;
	mad.lo.s32 	%r12, %r10, %r11, %r9;
	setp.ge.s32 	%p1, %r1, %r3;
	setp.ge.s32 	%p2, %r12, %r4;
	or.pred  	%p3, %p1, %p2;
	@%p3 bra 	$L__BB1_2;
	cvta.to.global.u64 	%rd3, %rd1;
	cvta.to.global.u64 	%rd4, %rd2;
	mad.lo.s32 	%r13, %r3, %r12, %r1;
	mul.wide.s32 	%rd5, %r13, 4;
	add.s64 	%rd6, %rd3, %rd5;
	ld.global.u32 	%r14, [%rd6];
	shr.u32 	%r15, %r14, 24;
	shr.u32 	%r16, %r14, 16;
	and.b32  	%r17, %r16, 255;
	shr.u32 	%r18, %r14, 8;
	and.b32  	%r19, %r18, 255;
	and.b32  	%r20, %r14, 255;
	cvt.rn.f32.u32 	%f3, %r15;
	fma.rn.f32 	%f4, %f1, %f3, %f2;
	setp.lt.f32 	%p4, %f4, 0f00000000;
	selp.f32 	%f5, 0f00000000, %f4, %p4;
	setp.gt.f32 	%p5, %f5, 0f437F0000;
	selp.f32 	%f6, 0f437F0000, %f5, %p5;
	cvt.rn.f32.u32 	%f7, %r17;
	fma.rn.f32 	%f8, %f1, %f7, %f2;
	setp.lt.f32 	%p6, %f8, 0f00000000;
	selp.f32 	%f9, 0f00000000, %f8, %p6;
	setp.gt.f32 	%p7, %f9, 0f437F0000;
	selp.f32 	%f10, 0f437F0000, %f9, %p7;
	cvt.rn.f32.u32 	%f11, %r19;
	fma.rn.f32 	%f12, %f1, %f11, %f2;
	setp.lt.f32 	%p8, %f12, 0f00000000;
	selp.f32 	%f13, 0f00000000, %f12, %p8;
	setp.gt.f32 	%p9, %f13, 0f437F0000;
	selp.f32 	%f14, 0f437F0000, %f13, %p9;
	cvt.rzi.u32.f32 	%r21, %f6;
	shl.b32 	%r22, %r21, 24;
	cvt.rzi.u32.f32 	%r23, %f10;
	shl.b32 	%r24, %r23, 16;
	cvt.rzi.u32.f32 	%r25, %f14;
	shl.b32 	%r26, %r25, 8;
	or.b32  	%r27, %r22, %r20;
	add.s32 	%r28, %r27, %r24;
	add.s32 	%r29, %r28, %r26;
	add.s64 	%rd7, %rd4, %rd5;
	st.global.u32 	[%rd7], %r29;
$L__BB1_2:
	ret;

}
	// .globl	_Z12mirrorKernelPjS_ii
.visible .entry _Z12mirrorKernelPjS_ii(
	.param .u64 .ptr .align 1 _Z12mirrorKernelPjS_ii_param_0,
	.param .u64 .ptr .align 1 _Z12mirrorKernelPjS_ii_param_1,
	.param .u32 _Z12mirrorKernelPjS_ii_param_2,
	.param .u32 _Z12mirrorKernelPjS_ii_param_3
)
{
	.reg .pred 	%p<5>;
	.reg .b32 	%r<22>;
	.reg .b64 	%rd<9>;

	ld.param.u64 	%rd1, [_Z12mirrorKernelPjS_ii_param_0];
	ld.param.u64 	%rd2, [_Z12mirrorKernelPjS_ii_param_1];
	ld.param.u32 	%r3, [_Z12mirrorKernelPjS_ii_param_2];
	ld.param.u32 	%r4, [_Z12mirrorKernelPjS_ii_param_3];
	mov.u32 	%r6, %tid.x;
	mov.u32 	%r7, %ctaid.x;
	mov.u32 	%r8, %ntid.x;
	mad.lo.s32 	%r1, %r7, %r8, %r6;
	mov.u32 	%r9, %tid.y;
	mov.u32 	%r10, %ctaid.y;
	mov.u32 	%r11, %ntid.y;
	mad.lo.s32 	%r12, %r10, %r11, %r9;
	setp.le.s32 	%p1, %r3, %r1;
	setp.ge.s32 	%p2, %r12, %r4;
	or.pred  	%p3, %p1, %p2;
	@%p3 bra 	$L__BB2_2;
	cvta.to.global.u64 	%rd3, %rd1;
	cvta.to.global.u64 	%rd4, %rd2;
	mul.lo.s32 	%r13, %r3, %r12;
	add.s32 	%r14, %r13, %r1;
	shr.u32 	%r15, %r3, 31;
	add.s32 	%r16, %r3, %r15;
	shr.s32 	%r17, %r16, 1;
	setp.lt.s32 	%p4, %r1, %r17;
	sub.s32 	%r18, %r3, %r1;
	add.s32 	%r19, %r18, %r13;
	selp.b32 	%r20, %r14, %r19, %p4;
	mul.wide.s32 	%rd5, %r20, 4;
	add.s64 	%rd6, %rd3, %rd5;
	ld.global.u32 	%r21, [%rd6];
	mul.wide.s32 	%rd7, %r14, 4;
	add.s64 	%rd8, %rd4, %rd7;
	st.global.u32 	[%rd8], %r21;
$L__BB2_2:
	ret;

}
	// .globl	_Z8bwKernelPjS_ii
.visible .entry _Z8bwKernelPjS_ii(
	.param .u64 .ptr .align 1 _Z8bwKernelPjS_ii_param_0,
	.param .u64 .ptr .align 1 _Z8bwKernelPjS_ii_param_1,
	.param .u32 _Z8bwKernelPjS_ii_param_2,
	.param .u32 _Z8bwKernelPjS_ii_param_3
)
{
	.reg .pred 	%p<4>;
	.reg .b16 	%rs<3>;
	.reg .b32 	%r<30>;
	.reg .b64 	%rd<8>;

	ld.param.u64 	%rd1, [_Z8bwKernelPjS_ii_param_0];
	ld.param.u64 	%rd2, [_Z8bwKernelPjS_ii_param_1];
	ld.param.u32 	%r3, [_Z8bwKernelPjS_ii_param_2];
	ld.param.u32 	%r4, [_Z8bwKernelPjS_ii_param_3];
	mov.u32 	%r6, %tid.x;
	mov.u32 	%r7, %ctaid.x;
	mov.u32 	%r8, %ntid.x;
	mad.lo.s32 	%r1, %r7, %r8, %r6;
	mov.u32 	%r9, %tid.y;
	mov.u32 	%r10, %ctaid.y;
	mov.u32 	%r11, %ntid.y;
	mad.lo.s32 	%r12, %r10, %r11, %r9;
	setp.ge.s32 	%p1, %r1, %r3;
	setp.ge.s32 	%p2, %r12, %r4;
	or.pred  	%p3, %p1, %p2;
	@%p3 bra 	$L__BB3_2;
	cvta.to.global.u64 	%rd3, %rd1;
	cvta.to.global.u64 	%rd4, %rd2;
	mad.lo.s32 	%r13, %r3, %r12, %r1;
	mul.wide.s32 	%rd5, %r13, 4;
	add.s64 	%rd6, %rd3, %rd5;
	ld.global.u32 	%r14, [%rd6];
	shr.u32 	%r15, %r14, 24;
	shr.u32 	%r16, %r14, 16;
	and.b32  	%r17, %r16, 255;
	shr.u32 	%r18, %r14, 8;
	and.b32  	%r19, %r18, 255;
	and.b32  	%r20, %r14, 255;
	add.s32 	%r21, %r19, %r15;
	add.s32 	%r22, %r21, %r17;
	cvt.u16.u32 	%rs1, %r22;
	mul.hi.u16 	%rs2, %rs1, 21846;
	cvt.u32.u16 	%r23, %rs2;
	shl.b32 	%r24, %r23, 24;
	shl.b32 	%r25, %r23, 16;
	mul.wide.u16 	%r26, %rs2, 256;
	or.b32  	%r27, %r25, %r20;
	add.s32 	%r28, %r27, %r24;
	add.s32 	%r29, %r28, %r26;
	add.s64 	%rd7, %rd4, %rd5;
	st.global.u32 	[%rd7], %r29;
$L__BB3_2:
	ret;

}
	// .globl	_Z11sobelKernelPjS_ii
.visible .entry _Z11sobelKernelPjS_ii(
	.param .u64 .ptr .align 1 _Z11sobelKernelPjS_ii_param_0,
	.param .u64 .ptr .align 1 _Z11sobelKernelPjS_ii_param_1,
	.param .u32 _Z11sobelKernelPjS_ii_param_2,
	.param .u32 _Z11sobelKernelPjS_ii_param_3
)
{
	.reg .pred 	%p<26>;
	.reg .b32 	%r<40>;
	.reg .b32 	%f<55>;
	.reg .b64 	%rd<25>;

	ld.param.u64 	%rd7, [_Z11sobelKernelPjS_ii_param_0];
	ld.param.u64 	%rd6, [_Z11sobelKernelPjS_ii_param_1];
	ld.param.u32 	%r8, [_Z11sobelKernelPjS_ii_param_2];
	ld.param.u32 	%r10, [_Z11sobelKernelPjS_ii_param_3];
	cvta.to.global.u64 	%rd1, %rd7;
	mov.u32 	%r11, %tid.x;
	mov.u32 	%r12, %ctaid.x;
	mov.u32 	%r13, %ntid.x;
	mad.lo.s32 	%r1, %r12, %r13, %r11;
	mov.u32 	%r14, %tid.y;
	mov.u32 	%r15, %ctaid.y;
	mov.u32 	%r16, %ntid.y;
	mad.lo.s32 	%r17, %r15, %r16, %r14;
	setp.ge.s32 	%p4, %r1, %r8;
	setp.ge.s32 	%p5, %r17, %r10;
	or.pred  	%p6, %p4, %p5;
	@%p6 bra 	$L__BB4_18;
	mul.lo.s32 	%r3, %r8, %r17;
	add.s32 	%r4, %r3, %r1;
	setp.lt.s32 	%p7, %r1, 1;
	setp.eq.s32 	%p8, %r17, 0;
	or.pred  	%p9, %p7, %p8;
	sub.s32 	%r5, %r3, %r8;
	cvt.s64.s32 	%rd2, %r1;
	cvt.s64.s32 	%rd8, %r5;
	add.s64 	%rd9, %rd8, %rd2;
	shl.b64 	%rd10, %rd9, 2;
	add.s64 	%rd3, %rd1, %rd10;
	mov.f32 	%f47, 0f00000000;
	@%p9 bra 	$L__BB4_3;
	ld.global.u8 	%r18, [%rd3+-1];
	cvt.rn.f32.u32 	%f28, %r18;
	mov.f32 	%f29, 0f00000000;
	sub.f32 	%f47, %f29, %f28;
$L__BB4_3:
	setp.lt.s32 	%p10, %r1, 1;
	cvt.s64.s32 	%rd11, %r3;
	add.s64 	%rd12, %rd11, %rd2;
	shl.b64 	%rd13, %rd12, 2;
	add.s64 	%rd4, %rd1, %rd13;
	mov.f32 	%f48, 0f80000000;
	@%p10 bra 	$L__BB4_5;
	ld.global.u8 	%r19, [%rd4+-1];
	cvt.rn.f32.u32 	%f31, %r19;
	mul.f32 	%f48, %f31, 0fC0000000;
$L__BB4_5:
	setp.lt.s32 	%p11, %r1, 1;
	add.s32 	%r6, %r17, 1;
	setp.ge.u32 	%p1, %r6, %r10;
	or.pred  	%p13, %p11, %p1;
	add.s32 	%r20, %r3, %r8;
	cvt.s64.s32 	%rd14, %r20;
	add.s64 	%rd15, %rd14, %rd2;
	shl.b64 	%rd16, %rd15, 2;
	add.s64 	%rd5, %rd1, %rd16;
	mov.f32 	%f49, 0f00000000;
	@%p13 bra 	$L__BB4_7;
	ld.global.u8 	%r21, [%rd5+-1];
	cvt.rn.f32.u32 	%f49, %r21;
$L__BB4_7:
	add.f32 	%f7, %f47, %f49;
	add.f32 	%f34, %f47, %f48;
	sub.f32 	%f8, %f34, %f49;
	setp.lt.s32 	%p14, %r1, 0;
	add.s32 	%r7, %r17, -1;
	setp.ge.u32 	%p15, %r7, %r10;
	or.pred  	%p16, %p14, %p15;
	mov.f32 	%f50, 0f80000000;
	@%p16 bra 	$L__BB4_9;
	add.s32 	%r22, %r5, %r1;
	mul.wide.s32 	%rd17, %r22, 4;
	add.s64 	%rd18, %rd1, %rd17;
	ld.global.u8 	%r23, [%rd18+3];
	cvt.rn.f32.u32 	%f35, %r23;
	mul.f32 	%f50, %f35, 0fC0000000;
$L__BB4_9:
	setp.lt.s32 	%p17, %r1, 0;
	setp.ge.u32 	%p18, %r6, %r10;
	add.f32 	%f11, %f7, %f50;
	add.f32 	%f12, %f8, 0f00000000;
	or.pred  	%p19, %p17, %p18;
	mov.f32 	%f51, 0f00000000;
	@%p19 bra 	$L__BB4_11;
	add.s32 	%r24, %r4, %r8;
	mul.wide.s32 	%rd19, %r24, 4;
	add.s64 	%rd20, %rd1, %rd19;
	ld.global.u8 	%r25, [%rd20+3];
	shl.b32 	%r26, %r25, 1;
	cvt.rn.f32.u32 	%f51, %r26;
$L__BB4_11:
	setp.ge.u32 	%p20, %r7, %r10;
	add.f32 	%f38, %f11, 0f00000000;
	add.f32 	%f15, %f38, %f51;
	add.f32 	%f16, %f12, 0f00000000;
	add.s32 	%r27, %r1, 1;
	setp.lt.s32 	%p21, %r1, -1;
	setp.ge.s32 	%p22, %r27, %r8;
	or.pred  	%p2, %p21, %p22;
	or.pred  	%p23, %p2, %p20;
	mov.f32 	%f52, 0f00000000;
	@%p23 bra 	$L__BB4_13;
	ld.global.u8 	%r28, [%rd3+7];
	cvt.rn.f32.u32 	%f52, %r28;
$L__BB4_13:
	sub.f32 	%f19, %f15, %f52;
	add.f32 	%f40, %f16, 0f00000000;
	add.f32 	%f20, %f40, %f52;
	mov.f32 	%f53, 0f00000000;
	mov.pred 	%p25, -1;
	@%p2 bra 	$L__BB4_15;
	ld.global.u8 	%r29, [%rd4+7];
	shl.b32 	%r30, %r29, 1;
	cvt.rn.f32.u32 	%f53, %r30;
	mov.pred 	%p25, %p1;
$L__BB4_15:
	add.f32 	%f23, %f19, 0f00000000;
	add.f32 	%f24, %f20, %f53;
	mov.f32 	%f54, 0f00000000;
	@%p25 bra 	$L__BB4_17;
	ld.global.u8 	%r31, [%rd5+7];
	cvt.rn.f32.u32 	%f54, %r31;
$L__BB4_17:
	add.f32 	%f42, %f23, %f54;
	add.f32 	%f43, %f24, %f54;
	mul.wide.s32 	%rd21, %r4, 4;
	add.s64 	%rd22, %rd1, %rd21;
	ld.global.u8 	%r32, [%rd22];
	mul.f32 	%f44, %f43, %f43;
	fma.rn.f32 	%f45, %f42, %f42, %f44;
	sqrt.rn.f32 	%f46, %f45;
	cvt.rzi.u32.f32 	%r33, %f46;
	shl.b32 	%r34, %r33, 24;
	shl.b32 	%r35, %r33, 16;
	shl.b32 	%r36, %r33, 8;
	or.b32  	%r37, %r35, %r32;
	add.s32 	%r38, %r37, %r34;
	add.s32 	%r39, %r38, %r36;
	cvta.to.global.u64 	%rd23, %rd6;
	add.s64 	%rd24, %rd23, %rd21;
	st.global.u32 	[%rd24], %r39;
$L__BB4_18:
	ret;

}


// ===== COMPILED SASS (sm_100) =====

	.target	sm_100

	.elftype	@"ET_EXEC"


//--------------------- .note.nv.tkinfo           --------------------------
	.section	.note.nv.tkinfo,"",@"SHT_NOTE"
	.sectionflags	@"SHF_NOTE_NV_TKINFO"
	.tkinfo
        /*0018*/ 	.word	0x00000002
        /*0030*/ 	.string	""
        /*0030*/ 	.string	"ptxas"
        /*0030*/ 	.string	"Cuda compilation tools, release 13.0, V13.0.88"
        /*0030*/ 	.string	"Build cuda_13.0.r13.0/compiler.36424714_0"
        /*0030*/ 	.string	"-arch sm_100 -m 64 "



//--------------------- .note.nv.cuinfo           --------------------------
	.section	.note.nv.cuinfo,"",@"SHT_NOTE"
	.sectionflags	@"SHF_NOTE_NV_CUINFO"
        /*0018*/ 	.short	0x0002
        /*001a*/ 	.short	0x0064
        /*001c*/ 	.short	0x0082
	.zero		2


//--------------------- .nv.info                  --------------------------
	.section	.nv.info,"",@"SHT_CUDA_INFO"
	.align	4


	//----- nvinfo : EIATTR_REGCOUNT
	.align		4
        /*0000*/ 	.byte	0x04, 0x2f
        /*0002*/ 	.short	(.L_1 - .L_0)
	.align		4
.L_0:
        /*0004*/ 	.word	index@(_Z13copyImgKernelPjS_ii)
        /*0008*/ 	.word	0x0000000a


	//----- nvinfo : EIATTR_FRAME_SIZE
	.align		4
.L_1:
        /*000c*/ 	.byte	0x04, 0x11
        /*000e*/ 	.short	(.L_3 - .L_2)
	.align		4
.L_2:
        /*0010*/ 	.word	index@(_Z13copyImgKernelPjS_ii)
        /*0014*/ 	.word	0x00000000


	//----- nvinfo : EIATTR_REGCOUNT
	.align		4
.L_3:
        /*0018*/ 	.byte	0x04, 0x2f
        /*001a*/ 	.short	(.L_5 - .L_4)
	.align		4
.L_4:
        /*001c*/ 	.word	index@(_Z21linearTransformKernelPjS_iiff)
        /*0020*/ 	.word	0x00000010


	//----- nvinfo : EIATTR_FRAME_SIZE
	.align		4
.L_5:
        /*0024*/ 	.byte	0x04, 0x11
        /*0026*/ 	.short	(.L_7 - .L_6)
	.align		4
.L_6:
        /*0028*/ 	.word	index@(_Z21linearTransformKernelPjS_iiff)
        /*002c*/ 	.word	0x00000000


	//----- nvinfo : EIATTR_REGCOUNT
	.align		4
.L_7:
        /*0030*/ 	.byte	0x04, 0x2f
        /*0032*/ 	.short	(.L_9 - .L_8)
	.align		4
.L_8:
        /*0034*/ 	.word	index@(_Z12mirrorKernelPjS_ii)
        /*0038*/ 	.word	0x0000000a


	//----- nvinfo : EIATTR_FRAME_SIZE
	.align		4
.L_9:
        /*003c*/ 	.byte	0x04, 0x11
        /*003e*/ 	.short	(.L_11 - .L_10)
	.align		4
.L_10:
        /*0040*/ 	.word	index@(_Z12mirrorKernelPjS_ii)
        /*0044*/ 	.word	0x00000000


	//----- nvinfo : EIATTR_REGCOUNT
	.align		4
.L_11:
        /*0048*/ 	.byte	0x04, 0x2f
        /*004a*/ 	.short	(.L_13 - .L_12)
	.align		4
.L_12:
        /*004c*/ 	.word	index@(_Z8bwKernelPjS_ii)
        /*0050*/ 	.word	0x0000000c


	//----- nvinfo : EIATTR_FRAME_SIZE
	.align		4
.L_13:
        /*0054*/ 	.byte	0x04, 0x11
        /*0056*/ 	.short	(.L_15 - .L_14)
	.align		4
.L_14:
        /*0058*/ 	.word	index@(_Z8bwKernelPjS_ii)
        /*005c*/ 	.word	0x00000000


	//----- nvinfo : EIATTR_REGCOUNT
	.align		4
.L_15:
        /*0060*/ 	.byte	0x04, 0x2f
        /*0062*/ 	.short	(.L_17 - .L_16)
	.align		4
.L_16:
        /*0064*/ 	.word	index@(_Z11sobelKernelPjS_ii)
        /*0068*/ 	.word	0x00000017


	//----- nvinfo : EIATTR_FRAME_SIZE
	.align		4
.L_17:
        /*006c*/ 	.byte	0x04, 0x11
        /*006e*/ 	.short	(.L_19 - .L_18)
	.align		4
.L_18:
        /*0070*/ 	.word	index@($__internal_0_$__cuda_sm20_sqrt_rn_f32_slowpath)
        /*0074*/ 	.word	0x00000000


	//----- nvinfo : EIATTR_FRAME_SIZE
	.align		4
.L_19:
        /*0078*/ 	.byte	0x04, 0x11
        /*007a*/ 	.short	(.L_21 - .L_20)
	.align		4
.L_20:
        /*007c*/ 	.word	index@(_Z11sobelKernelPjS_ii)
        /*0080*/ 	.word	0x00000000


	//----- nvinfo : EIATTR_MIN_STACK_SIZE
	.align		4
.L_21:
        /*0084*/ 	.byte	0x04, 0x12
        /*0086*/ 	.short	(.L_23 - .L_22)
	.align		4
.L_22:
        /*0088*/ 	.word	index@(_Z11sobelKernelPjS_ii)
        /*008c*/ 	.word	0x00000000


	//----- nvinfo : EIATTR_MIN_STACK_SIZE
	.align		4
.L_23:
        /*0090*/ 	.byte	0x04, 0x12
        /*0092*/ 	.short	(.L_25 - .L_24)
	.align		4
.L_24:
        /*0094*/ 	.word	index@(_Z8bwKernelPjS_ii)
        /*0098*/ 	.word	0x00000000


	//----- nvinfo : EIATTR_MIN_STACK_SIZE
	.align		4
.L_25:
        /*009c*/ 	.byte	0x04, 0x12
        /*009e*/ 	.short	(.L_27 - .L_26)
	.align		4
.L_26:
        /*00a0*/ 	.word	index@(_Z12mirrorKernelPjS_ii)
        /*00a4*/ 	.word	0x00000000


	//----- nvinfo : EIATTR_MIN_STACK_SIZE
	.align		4
.L_27:
        /*00a8*/ 	.byte	0x04, 0x12
        /*00aa*/ 	.short	(.L_29 - .L_28)
	.align		4
.L_28:
        /*00ac*/ 	.word	index@(_Z21linearTransformKernelPjS_iiff)
        /*00b0*/ 	.word	0x00000000


	//----- nvinfo : EIATTR_MIN_STACK_SIZE
	.align		4
.L_29:
        /*00b4*/ 	.byte	0x04, 0x12
        /*00b6*/ 	.short	(.L_31 - .L_30)
	.align		4
.L_30:
        /*00b8*/ 	.word	index@(_Z13copyImgKernelPjS_ii)
        /*00bc*/ 	.word	0x00000000
.L_31:


//--------------------- .nv.compat                --------------------------
	.section	.nv.compat,"",@"SHT_CUDA_COMPAT_INFO"
	.align	4
        /*0000*/ 	.byte	0x02, 0x09, 0x00, 0x00, 0x02, 0x02, 0x01, 0x00, 0x02, 0x05, 0x05, 0x00, 0x03, 0x07, 0x01, 0x01
        /*0010*/ 	.byte	0x02, 0x03, 0x00, 0x00, 0x02, 0x06, 0x01, 0x00, 0x04, 0x0b, 0x08, 0x00, 0x01, 0x00, 0x00, 0x00
        /*0020*/ 	.byte	0x00, 0x00, 0x00, 0x00


//--------------------- .nv.info._Z11sobelKernelPjS_ii --------------------------
	.section	.nv.info._Z11sobelKernelPjS_ii,"",@"SHT_CUDA_INFO"
	.sectionflags	@""
	.align	4


	//----- nvinfo : EIATTR_CUDA_API_VERSION
	.align		4
        /*0000*/ 	.byte	0x04, 0x37
        /*0002*/ 	.short	(.L_33 - .L_32)
.L_32:
        /*0004*/ 	.word	0x00000082


	//----- nvinfo : EIATTR_KPARAM_INFO
	.align		4
.L_33:
        /*0008*/ 	.byte	0x04, 0x17
        /*000a*/ 	.short	(.L_35 - .L_34)
.L_34:
        /*000c*/ 	.word	0x00000000
        /*0010*/ 	.short	0x0003
        /*0012*/ 	.short	0x0014
        /*0014*/ 	.byte	0x00, 0xf0, 0x11, 0x00


	//----- nvinfo : EIATTR_KPARAM_INFO
	.align		4
.L_35:
        /*0018*/ 	.byte	0x04, 0x17
        /*001a*/ 	.short	(.L_37 - .L_36)
.L_36:
        /*001c*/ 	.word	0x00000000
        /*0020*/ 	.short	0x0002
        /*0022*/ 	.short	0x0010
        /*0024*/ 	.byte	0x00, 0xf0, 0x11, 0x00


	//----- nvinfo : EIATTR_KPARAM_INFO
	.align		4
.L_37:
        /*0028*/ 	.byte	0x04, 0x17
        /*002a*/ 	.short	(.L_39 - .L_38)
.L_38:
        /*002c*/ 	.word	0x00000000
        /*0030*/ 	.short	0x0001
        /*0032*/ 	.short	0x0008
        /*0034*/ 	.byte	0x00, 0xf5, 0x21, 0x00


	//----- nvinfo : EIATTR_KPARAM_INFO
	.align		4
.L_39:
        /*0038*/ 	.byte	0x04, 0x17
        /*003a*/ 	.short	(.L_41 - .L_40)
.L_40:
        /*003c*/ 	.word	0x00000000
        /*0040*/ 	.short	0x0000
        /*0042*/ 	.short	0x0000
        /*0044*/ 	.byte	0x00, 0xf5, 0x21, 0x00


	//----- nvinfo : EIATTR_SPARSE_MMA_MASK
	.align		4
.L_41:
        /*0048*/ 	.byte	0x03, 0x50
        /*004a*/ 	.short	0x0000


	//----- nvinfo : EIATTR_MAXREG_COUNT
	.align		4
        /*004c*/ 	.byte	0x03, 0x1b
        /*004e*/ 	.short	0x00ff


	//----- nvinfo : EIATTR_MERCURY_ISA_VERSION
	.align		4
        /*0050*/ 	.byte	0x03, 0x5f
        /*0052*/ 	.short	0x0101


	//----- nvinfo : EIATTR_VRC_CTA_INIT_COUNT
	.align		4
        /*0054*/ 	.byte	0x02, 0x4a
	.zero		1
	.zero		1


	//----- nvinfo : EIATTR_EXIT_INSTR_OFFSETS
	.align		4
        /*0058*/ 	.byte	0x04, 0x1c
        /*005a*/ 	.short	(.L_43 - .L_42)


	//   ....[0]....
.L_42:
        /*005c*/ 	.word	0x000000c0


	//   ....[1]....
        /*0060*/ 	.word	0x00000790


	//----- nvinfo : EIATTR_CRS_STACK_SIZE
	.align		4
.L_43:
        /*0064*/ 	.byte	0x04, 0x1e
        /*0066*/ 	.short	(.L_45 - .L_44)
.L_44:
        /*0068*/ 	.word	0x00000000


	//----- nvinfo : EIATTR_CBANK_PARAM_SIZE
	.align		4
.L_45:
        /*006c*/ 	.byte	0x03, 0x19
        /*006e*/ 	.short	0x0018


	//----- nvinfo : EIATTR_PARAM_CBANK
	.align		4
        /*0070*/ 	.byte	0x04, 0x0a
        /*0072*/ 	.short	(.L_47 - .L_46)
	.align		4
.L_46:
        /*0074*/ 	.word	index@(.nv.constant0._Z11sobelKernelPjS_ii)
        /*0078*/ 	.short	0x0380
        /*007a*/ 	.short	0x0018


	//----- nvinfo : EIATTR_SW_WAR
	.align		4
.L_47:
        /*007c*/ 	.byte	0x04, 0x36
        /*007e*/ 	.short	(.L_49 - .L_48)
.L_48:
        /*0080*/ 	.word	0x00000008
.L_49:


//--------------------- .nv.info._Z8bwKernelPjS_ii --------------------------
	.section	.nv.info._Z8bwKernelPjS_ii,"",@"SHT_CUDA_INFO"
	.sectionflags	@""
	.align	4


	//----- nvinfo : EIATTR_CUDA_API_VERSION
	.align		4
        /*0000*/ 	.byte	0x04, 0x37
        /*0002*/ 	.short	(.L_51 - .L_50)
.L_50:
        /*0004*/ 	.word	0x00000082


	//----- nvinfo : EIATTR_KPARAM_INFO
	.align		4
.L_51:
        /*0008*/ 	.byte	0x04, 0x17
        /*000a*/ 	.short	(.L_53 - .L_52)
.L_52:
        /*000c*/ 	.word	0x00000000
        /*0010*/ 	.short	0x0003
        /*0012*/ 	.short	0x0014
        /*0014*/ 	.byte	0x00, 0xf0, 0x11, 0x00


	//----- nvinfo : EIATTR_KPARAM_INFO
	.align		4
.L_53:
        /*0018*/ 	.byte	0x04, 0x17
        /*001a*/ 	.short	(.L_55 - .L_54)
.L_54:
        /*001c*/ 	.word	0x00000000
        /*0020*/ 	.short	0x0002
        /*0022*/ 	.short	0x0010
        /*0024*/ 	.byte	0x00, 0xf0, 0x11, 0x00


	//----- nvinfo : EIATTR_KPARAM_INFO
	.align		4
.L_55:
        /*0028*/ 	.byte	0x04, 0x17
        /*002a*/ 	.short	(.L_57 - .L_56)
.L_56:
        /*002c*/ 	.word	0x00000000
        /*0030*/ 	.short	0x0001
        /*0032*/ 	.short	0x0008
        /*0034*/ 	.byte	0x00, 0xf5, 0x21, 0x00


	//----- nvinfo : EIATTR_KPARAM_INFO
	.align		4
.L_57:
        /*0038*/ 	.byte	0x04, 0x17
        /*003a*/ 	.short	(.L_59 - .L_58)
.L_58:
        /*003c*/ 	.word	0x00000000
        /*0040*/ 	.short	0x0000
        /*0042*/ 	.short	0x0000
        /*0044*/ 	.byte	0x00, 0xf5, 0x21, 0x00


	//----- nvinfo : EIATTR_SPARSE_MMA_MASK
	.align		4
.L_59:
        /*0048*/ 	.byte	0x03, 0x50
        /*004a*/ 	.short	0x0000


	//----- nvinfo : EIATTR_MAXREG_COUNT
	.align		4
        /*004c*/ 	.byte	0x03, 0x1b
        /*004e*/ 	.short	0x00ff


	//----- nvinfo : EIATTR_MERCURY_ISA_VERSION
	.align		4
        /*0050*/ 	.byte	0x03, 0x5f
        /*0052*/ 	.short	0x0101


	//----- nvinfo : EIATTR_VRC_CTA_INIT_COUNT
	.align		4
        /*0054*/ 	.byte	0x02, 0x4a
	.zero		1
	.zero		1


	//----- nvinfo : EIATTR_EXIT_INSTR_OFFSETS
	.align		4
        /*0058*/ 	.byte	0x04, 0x1c
        /*005a*/ 	.short	(.L_61 - .L_60)


	//   ....[0]....
.L_60:
        /*005c*/ 	.word	0x000000c0


	//   ....[1]....
        /*0060*/ 	.word	0x00000220


	//----- nvinfo : EIATTR_CBANK_PARAM_SIZE
	.align		4
.L_61:
        /*0064*/ 	.byte	0x03, 0x19
        /*0066*/ 	.short	0x0018


	//----- nvinfo : EIATTR_PARAM_CBANK
	.align		4
        /*0068*/ 	.byte	0x04, 0x0a
        /*006a*/ 	.short	(.L_63 - .L_62)
	.align		4
.L_62:
        /*006c*/ 	.word	index@(.nv.constant0._Z8bwKernelPjS_ii)
        /*0070*/ 	.short	0x0380
        /*0072*/ 	.short	0x0018


	//----- nvinfo : EIATTR_SW_WAR
	.align		4
.L_63:
        /*0074*/ 	.byte	0x04, 0x36
        /*0076*/ 	.short	(.L_65 - .L_64)
.L_64:
        /*0078*/ 	.word	0x00000008
.L_65:


//--------------------- .nv.info._Z12mirrorKernelPjS_ii --------------------------
	.section	.nv.info._Z12mirrorKernelPjS_ii,"",@"SHT_CUDA_INFO"
	.sectionflags	@""
	.align	4


	//----- nvinfo : EIATTR_CUDA_API_VERSION
	.align		4
        /*0000*/ 	.byte	0x04, 0x37
        /*0002*/ 	.short	(.L_67 - .L_66)
.L_66:
        /*0004*/ 	.word	0x00000082


	//----- nvinfo : EIATTR_KPARAM_INFO
	.align		4
.L_67:
        /*0008*/ 	.byte	0x04, 0x17
        /*000a*/ 	.short	(.L_69 - .L_68)
.L_68:
        /*000c*/ 	.word	0x00000000
        /*0010*/ 	.short	0x0003
        /*0012*/ 	.short	0x0014
        /*0014*/ 	.byte	0x00, 0xf0, 0x11, 0x00


	//----- nvinfo : EIATTR_KPARAM_INFO
	.align		4
.L_69:
        /*0018*/ 	.byte	0x04, 0x17
        /*001a*/ 	.short	(.L_71 - .L_70)
.L_70:
        /*001c*/ 	.word	0x00000000
        /*0020*/ 	.short	0x0002
        /*0022*/ 	.short	0x0010
        /*0024*/ 	.byte	0x00, 0xf0, 0x11, 0x00


	//----- nvinfo : EIATTR_KPARAM_INFO
	.align		4
.L_71:
        /*0028*/ 	.byte	0x04, 0x17
        /*002a*/ 	.short	(.L_73 - .L_72)
.L_72:
        /*002c*/ 	.word	0x00000000
        /*0030*/ 	.short	0x0001
        /*0032*/ 	.short	0x0008
        /*0034*/ 	.byte	0x00, 0xf5, 0x21, 0x00


	//----- nvinfo : EIATTR_KPARAM_INFO
	.align		4
.L_73:
        /*0038*/ 	.byte	0x04, 0x17
        /*003a*/ 	.short	(.L_75 - .L_74)
.L_74:
        /*003c*/ 	.word	0x00000000
        /*0040*/ 	.short	0x0000
        /*0042*/ 	.short	0x0000
        /*0044*/ 	.byte	0x00, 0xf5, 0x21, 0x00


	//----- nvinfo : EIATTR_SPARSE_MMA_MASK
	.align		4
.L_75:
        /*0048*/ 	.byte	0x03, 0x50
        /*004a*/ 	.short	0x0000


	//----- nvinfo : EIATTR_MAXREG_COUNT
	.align		4
        /*004c*/ 	.byte	0x03, 0x1b
        /*004e*/ 	.short	0x00ff


	//----- nvinfo : EIATTR_MERCURY_ISA_VERSION
	.align		4
        /*0050*/ 	.byte	0x03, 0x5f
        /*0052*/ 	.short	0x0101


	//----- nvinfo : EIATTR_VRC_CTA_INIT_COUNT
	.align		4
        /*0054*/ 	.byte	0x02, 0x4a
	.zero		1
	.zero		1


	//----- nvinfo : EIATTR_EXIT_INSTR_OFFSETS
	.align		4
        /*0058*/ 	.byte	0x04, 0x1c
        /*005a*/ 	.short	(.L_77 - .L_76)


	//   ....[0]....
.L_76:
        /*005c*/ 	.word	0x000000c0


	//   ....[1]....
        /*0060*/ 	.word	0x000001b0


	//----- nvinfo : EIATTR_CBANK_PARAM_SIZE
	.align		4
.L_77:
        /*0064*/ 	.byte	0x03, 0x19
        /*0066*/ 	.short	0x0018


	//----- nvinfo : EIATTR_PARAM_CBANK
	.align		4
        /*0068*/ 	.byte	0x04, 0x0a
        /*006a*/ 	.short	(.L_79 - .L_78)
	.align		4
.L_78:
        /*006c*/ 	.word	index@(.nv.constant0._Z12mirrorKernelPjS_ii)
        /*0070*/ 	.short	0x0380
        /*0072*/ 	.short	0x0018


	//----- nvinfo : EIATTR_SW_WAR
	.align		4
.L_79:
        /*0074*/ 	.byte	0x04, 0x36
        /*0076*/ 	.short	(.L_81 - .L_80)
.L_80:
        /*0078*/ 	.word	0x00000008
.L_81:


//--------------------- .nv.info._Z21linearTransformKernelPjS_iiff --------------------------
	.section	.nv.info._Z21linearTransformKernelPjS_iiff,"",@"SHT_CUDA_INFO"
	.sectionflags	@""
	.align	4


	//----- nvinfo : EIATTR_CUDA_API_VERSION
	.align		4
        /*0000*/ 	.byte	0x04, 0x37
        /*0002*/ 	.short	(.L_83 - .L_82)
.L_82:
        /*0004*/ 	.word	0x00000082


	//----- nvinfo : EIATTR_KPARAM_INFO
	.align		4
.L_83:
        /*0008*/ 	.byte	0x04, 0x17
        /*000a*/ 	.short	(.L_85 - .L_84)
.L_84:
        /*000c*/ 	.word	0x00000000
        /*0010*/ 	.short	0x0005
        /*0012*/ 	.short	0x001c
        /*0014*/ 	.byte	0x00, 0xf0, 0x11, 0x00


	//----- nvinfo : EIATTR_KPARAM_INFO
	.align		4
.L_85:
        /*0018*/ 	.byte	0x04, 0x17
        /*001a*/ 	.short	(.L_87 - .L_86)
.L_86:
        /*001c*/ 	.word	0x00000000
        /*0020*/ 	.short	0x0004
        /*0022*/ 	.short	0x0018
        /*0024*/ 	.byte	0x00, 0xf0, 0x11, 0x00


	//----- nvinfo : EIATTR_KPARAM_INFO
	.align		4
.L_87:
        /*0028*/ 	.byte	0x04, 0x17
        /*002a*/ 	.short	(.L_89 - .L_88)
.L_88:
        /*002c*/ 	.word	0x00000000
        /*0030*/ 	.short	0x0003
        /*0032*/ 	.short	0x0014
        /*0034*/ 	.byte	0x00, 0xf0, 0x11, 0x00


	//----- nvinfo : EIATTR_KPARAM_INFO
	.align		4
.L_89:
        /*0038*/ 	.byte	0x04, 0x17
        /*003a*/ 	.short	(.L_91 - .L_90)
.L_90:
        /*003c*/ 	.word	0x00000000
        /*0040*/ 	.short	0x0002
        /*0042*/ 	.short	0x0010
        /*0044*/ 	.byte	0x00, 0xf0, 0x11, 0x00


	//----- nvinfo : EIATTR_KPARAM_INFO
	.align		4
.L_91:
        /*0048*/ 	.byte	0x04, 0x17
        /*004a*/ 	.short	(.L_93 - .L_92)
.L_92:
        /*004c*/ 	.word	0x00000000
        /*0050*/ 	.short	0x0001
        /*0052*/ 	.short	0x0008
        /*0054*/ 	.byte	0x00, 0xf5, 0x21, 0x00


	//----- nvinfo : EIATTR_KPARAM_INFO
	.align		4
.L_93:
        /*0058*/ 	.byte	0x04, 0x17
        /*005a*/ 	.short	(.L_95 - .L_94)
.L_94:
        /*005c*/ 	.word	0x00000000
        /*0060*/ 	.short	0x0000
        /*0062*/ 	.short	0x0000
        /*0064*/ 	.byte	0x00, 0xf5, 0x21, 0x00


	//----- nvinfo : EIATTR_SPARSE_MMA_MASK
	.align		4
.L_95:
        /*0068*/ 	.byte	0x03, 0x50
        /*006a*/ 	.short	0x0000


	//----- nvinfo : EIATTR_MAXREG_COUNT
	.align		4
        /*006c*/ 	.byte	0x03, 0x1b
        /*006e*/ 	.short	0x00ff


	//----- nvinfo : EIATTR_MERCURY_ISA_VERSION
	.align		4
        /*0070*/ 	.byte	0x03, 0x5f
        /*0072*/ 	.short	0x0101


	//----- nvinfo : EIATTR_VRC_CTA_INIT_COUNT
	.align		4
        /*0074*/ 	.byte	0x02, 0x4a
	.zero		1
	.zero		1


	//----- nvinfo : EIATTR_EXIT_INSTR_OFFSETS
	.align		4
        /*0078*/ 	.byte	0x04, 0x1c
        /*007a*/ 	.short	(.L_97 - .L_96)


	//   ....[0]....
.L_96:
        /*007c*/ 	.word	0x000000c0


	//   ....[1]....
        /*0080*/ 	.word	0x00000300


	//----- nvinfo : EIATTR_CBANK_PARAM_SIZE
	.align		4
.L_97:
        /*0084*/ 	.byte	0x03, 0x19
        /*0086*/ 	.short	0x0020


	//----- nvinfo : EIATTR_PARAM_CBANK
	.align		4
        /*0088*/ 	.byte	0x04, 0x0a
        /*008a*/ 	.short	(.L_99 - .L_98)
	.align		4
.L_98:
        /*008c*/ 	.word	index@(.nv.constant0._Z21linearTransformKernelPjS_iiff)
        /*0090*/ 	.short	0x0380
        /*0092*/ 	.short	0x0020


	//----- nvinfo : EIATTR_SW_WAR
	.align		4
.L_99:
        /*0094*/ 	.byte	0x04, 0x36
        /*0096*/ 	.short	(.L_101 - .L_100)
.L_100:
        /*0098*/ 	.word	0x00000008
.L_101:


//--------------------- .nv.info._Z13copyImgKernelPjS_ii --------------------------
	.section	.nv.info._Z13copyImgKernelPjS_ii,"",@"SHT_CUDA_INFO"
	.sectionflags	@""
	.align	4


	//----- nvinfo : EIATTR_CUDA_API_VERSION
	.align		4
        /*0000*/ 	.byte	0x04, 0x37
        /*0002*/ 	.short	(.L_103 - .L_102)
.L_102:
        /*0004*/ 	.word	0x00000082


	//----- nvinfo : EIATTR_KPARAM_INFO
	.align		4
.L_103:
        /*0008*/ 	.byte	0x04, 0x17
        /*000a*/ 	.short	(.L_105 - .L_104)
.L_104:
        /*000c*/ 	.word	0x00000000
        /*0010*/ 	.short	0x0003
        /*0012*/ 	.short	0x0014
        /*0014*/ 	.byte	0x00, 0xf0, 0x11, 0x00


	//----- nvinfo : EIATTR_KPARAM_INFO
	.align		4
.L_105:
        /*0018*/ 	.byte	0x04, 0x17
        /*001a*/ 	.short	(.L_107 - .L_106)
.L_106:
        /*001c*/ 	.word	0x00000000
        /*0020*/ 	.short	0x0002
        /*0022*/ 	.short	0x0010
        /*0024*/ 	.byte	0x00, 0xf0, 0x11, 0x00


	//----- nvinfo : EIATTR_KPARAM_INFO
	.align		4
.L_107:
        /*0028*/ 	.byte	0x04, 0x17
        /*002a*/ 	.short	(.L_109 - .L_108)
.L_108:
        /*002c*/ 	.word	0x00000000
        /*0030*/ 	.short	0x0001
        /*0032*/ 	.short	0x0008
        /*0034*/ 	.byte	0x00, 0xf5, 0x21, 0x00


	//----- nvinfo : EIATTR_KPARAM_INFO
	.align		4
.L_109:
        /*0038*/ 	.byte	0x04, 0x17
        /*003a*/ 	.short	(.L_111 - .L_110)
.L_110:
        /*003c*/ 	.word	0x00000000
        /*0040*/ 	.short	0x0000
        /*0042*/ 	.short	0x0000
        /*0044*/ 	.byte	0x00, 0xf5, 0x21, 0x00


	//----- nvinfo : EIATTR_SPARSE_MMA_MASK
	.align		4
.L_111:
        /*0048*/ 	.byte	0x03, 0x50
        /*004a*/ 	.short	0x0000


	//----- nvinfo : EIATTR_MAXREG_COUNT
	.align		4
        /*004c*/ 	.byte	0x03, 0x1b
        /*004e*/ 	.short	0x00ff


	//----- nvinfo : EIATTR_MERCURY_ISA_VERSION
	.align		4
        /*0050*/ 	.byte	0x03, 0x5f
        /*0052*/ 	.short	0x0101


	//----- nvinfo : EIATTR_VRC_CTA_INIT_COUNT
	.align		4
        /*0054*/ 	.byte	0x02, 0x4a
	.zero		1
	.zero		1


	//----- nvinfo : EIATTR_EXIT_INSTR_OFFSETS
	.align		4
        /*0058*/ 	.byte	0x04, 0x1c
        /*005a*/ 	.short	(.L_113 - .L_112)


	//   ....[0]....
.L_112:
        /*005c*/ 	.word	0x000000c0


	//   ....[1]....
        /*0060*/ 	.word	0x00000150


	//----- nvinfo : EIATTR_CBANK_PARAM_SIZE
	.align		4
.L_113:
        /*0064*/ 	.byte	0x03, 0x19
        /*0066*/ 	.short	0x0018


	//----- nvinfo : EIATTR_PARAM_CBANK
	.align		4
        /*0068*/ 	.byte	0x04, 0x0a
        /*006a*/ 	.short	(.L_115 - .L_114)
	.align		4
.L_114:
        /*006c*/ 	.word	index@(.nv.constant0._Z13copyImgKernelPjS_ii)
        /*0070*/ 	.short	0x0380
        /*0072*/ 	.short	0x0018


	//----- nvinfo : EIATTR_SW_WAR
	.align		4
.L_115:
        /*0074*/ 	.byte	0x04, 0x36
        /*0076*/ 	.short	(.L_117 - .L_116)
.L_116:
        /*0078*/ 	.word	0x00000008
.L_117:


//--------------------- .nv.callgraph             --------------------------
	.section	.nv.callgraph,"",@"SHT_CUDA_CALLGRAPH"
	.align	4
	.sectionentsize	8
	.align		4
        /*0000*/ 	.word	0x00000000
	.align		4
        /*0004*/ 	.word	0xffffffff
	.align		4
        /*0008*/ 	.word	0x00000000
	.align		4
        /*000c*/ 	.word	0xfffffffe
	.align		4
        /*0010*/ 	.word	0x00000000
	.align		4
        /*0014*/ 	.word	0xfffffffd
	.align		4
        /*0018*/ 	.word	0x00000000
	.align		4
        /*001c*/ 	.word	0xfffffffc


//--------------------- .text._Z11sobelKernelPjS_ii --------------------------
	.section	.text._Z11sobelKernelPjS_ii,"ax",@progbits
	.align	128
        .global         _Z11sobelKernelPjS_ii
        .type           _Z11sobelKernelPjS_ii,@function
        .size           _Z11sobelKernelPjS_ii,(.L_x_9 - _Z11sobelKernelPjS_ii)
        .other          _Z11sobelKernelPjS_ii,@"STO_CUDA_ENTRY STV_DEFAULT"
_Z11sobelKernelPjS_ii:
.text._Z11sobelKernelPjS_ii:
[----:B------:R-:W-:Y:S01]  /*0000*/  LDC R1, c[0x0][0x37c] ;  /* 0x0000df00ff017b82 */ /* 0x000fe20000000800 */
[----:B------:R-:W0:Y:S07]  /*0010*/  S2R R14, SR_TID.Y ;  /* 0x00000000000e7919 */ /* 0x000e2e0000002200 */
[----:B------:R-:W1:Y:S01]  /*0020*/  LDC R3, c[0x0][0x360] ;  /* 0x0000d800ff037b82 */ /* 0x000e620000000800 */
[----:B------:R-:W2:Y:S01]  /*0030*/  LDCU.64 UR6, c[0x0][0x390] ;  /* 0x00007200ff0677ac */ /* 0x000ea20008000a00 */
[----:B------:R-:W1:Y:S06]  /*0040*/  S2R R16, SR_TID.X ;  /* 0x0000000000107919 */ /* 0x000e6c0000002100 */
[----:B------:R-:W0:Y:S08]  /*0050*/  S2UR UR5, SR_CTAID.Y ;  /* 0x00000000000579c3 */ /* 0x000e300000002600 */
[----:B------:R-:W0:Y:S08]  /*0060*/  LDC R5, c[0x0][0x364] ;  /* 0x0000d900ff057b82 */ /* 0x000e300000000800 */
[----:B------:R-:W1:Y:S01]  /*0070*/  S2UR UR4, SR_CTAID.X ;  /* 0x00000000000479c3 */ /* 0x000e620000002500 */
[----:B0-----:R-:W-:-:S05]  /*0080*/  IMAD R14, R5, UR5, R14 ;  /* 0x00000005050e7c24 */ /* 0x001fca000f8e020e */
[----:B--2---:R-:W-:Y:S01]  /*0090*/  ISETP.GE.AND P0, PT, R14, UR7, PT ;  /* 0x000000070e007c0c */ /* 0x004fe2000bf06270 */
[----:B-1----:R-:W-:-:S05]  /*00a0*/  IMAD R16, R3, UR4, R16 ;  /* 0x0000000403107c24 */ /* 0x002fca000f8e0210 */
[----:B------:R-:W-:-:S13]  /*00b0*/  ISETP.GE.OR P0, PT, R16, UR6, P0 ;  /* 0x0000000610007c0c */ /* 0x000fda0008706670 */
[----:B------:R-:W-:Y:S05]  /*00c0*/  @P0 EXIT ;  /* 0x000000000000094d */ /* 0x000fea0003800000 */
[----:B------:R-:W0:Y:S01]  /*00d0*/  LDCU.64 UR8, c[0x0][0x380] ;  /* 0x00007000ff0877ac */ /* 0x000e220008000a00 */
[C---:B------:R-:W-:Y:S01]  /*00e0*/  IMAD R11, R14.reuse, UR6, RZ ;  /* 0x000000060e0b7c24 */ /* 0x040fe2000f8e02ff */
[----:B------:R-:W-:Y:S01]  /*00f0*/  ISETP.NE.AND P0, PT, R14, RZ, PT ;  /* 0x000000ff0e00720c */ /* 0x000fe20003f05270 */
[----:B------:R-:W1:Y:S02]  /*0100*/  LDCU.64 UR4, c[0x0][0x358] ;  /* 0x00006b00ff0477ac */ /* 0x000e640008000a00 */
[----:B------:R-:W-:Y:S01]  /*0110*/  VIADD R17, R11, -UR6 ;  /* 0x800000060b117c36 */ /* 0x000fe20008000000 */
[----:B------:R-:W-:Y:S02]  /*0120*/  SHF.R.S32.HI R0, RZ, 0x1f, R16 ;  /* 0x0000001fff007819 */ /* 0x000fe40000011410 */
[C---:B------:R-:W-:Y:S02]  /*0130*/  ISETP.LT.OR P0, PT, R16.reuse, 0x1, !P0 ;  /* 0x000000011000780c */ /* 0x040fe40004701670 */
[----:B------:R-:W-:-:S04]  /*0140*/  IADD3 R2, P1, PT, R16, R17, RZ ;  /* 0x0000001110027210 */ /* 0x000fc80007f3e0ff */
[----:B------:R-:W-:Y:S02]  /*0150*/  LEA.HI.X.SX32 R3, R17, R0, 0x1, P1 ;  /* 0x0000000011037211 */ /* 0x000fe400008f0eff */
[----:B0-----:R-:W-:-:S04]  /*0160*/  LEA R6, P1, R2, UR8, 0x2 ;  /* 0x0000000802067c11 */ /* 0x001fc8000f8210ff */
[----:B------:R-:W-:Y:S01]  /*0170*/  LEA.HI.X R7, R2, UR9, R3, 0x2, P1 ;  /* 0x0000000902077c11 */ /* 0x000fe200088f1403 */
[----:B------:R-:W-:Y:S01]  /*0180*/  VIADD R13, R14, 0xffffffff ;  /* 0xffffffff0e0d7836 */ /* 0x000fe20000000000 */
[----:B------:R-:W0:Y:S03]  /*0190*/  LDC.64 R2, c[0x0][0x380] ;  /* 0x0000e000ff027b82 */ /* 0x000e260000000a00 */
[----:B-1----:R-:W2:Y:S01]  /*01a0*/  @!P0 LDG.E.U8 R15, desc[UR4][R6.64+-0x1] ;  /* 0xffffff04060f8981 */ /* 0x002ea2000c1e1100 */
[----:B------:R-:W-:Y:S01]  /*01b0*/  VIADD R5, R11, UR6 ;  /* 0x000000060b057c36 */ /* 0x000fe20008000000 */
[----:B------:R-:W-:Y:S02]  /*01c0*/  ISETP.GE.U32.AND P1, PT, R13, UR7, PT ;  /* 0x000000070d007c0c */ /* 0x000fe4000bf26070 */
[----:B------:R-:W-:Y:S02]  /*01d0*/  IADD3 R4, P2, PT, R16, R11, RZ ;  /* 0x0000000b10047210 */ /* 0x000fe40007f5e0ff */
[----:B------:R-:W-:-:S02]  /*01e0*/  IADD3 R14, PT, PT, R14, 0x1, RZ ;  /* 0x000000010e0e7810 */ /* 0x000fc40007ffe0ff */
[C---:B------:R-:W-:Y:S02]  /*01f0*/  ISETP.GE.AND P4, PT, R16.reuse, 0x1, PT ;  /* 0x000000011000780c */ /* 0x040fe40003f86270 */
[C---:B------:R-:W-:Y:S02]  /*0200*/  ISETP.LT.OR P1, PT, R16.reuse, RZ, P1 ;  /* 0x000000ff1000720c */ /* 0x040fe40000f21670 */
[----:B------:R-:W-:Y:S01]  /*0210*/  LEA.HI.X.SX32 R9, R11, R0, 0x1, P2 ;  /* 0x000000000b097211 */ /* 0x000fe200010f0eff */
[C---:B------:R-:W-:Y:S01]  /*0220*/  IMAD.IADD R11, R16.reuse, 0x1, R11 ;  /* 0x00000001100b7824 */ /* 0x040fe200078e020b */
[----:B------:R-:W-:Y:S02]  /*0230*/  IADD3 R10, P5, PT, R16, R5, RZ ;  /* 0x00000005100a7210 */ /* 0x000fe40007fbe0ff */
[----:B------:R-:W-:Y:S02]  /*0240*/  LEA R8, P3, R4, UR8, 0x2 ;  /* 0x0000000804087c11 */ /* 0x000fe4000f8610ff */
[----:B------:R-:W-:-:S02]  /*0250*/  ISETP.GE.U32.AND P2, PT, R14, UR7, PT ;  /* 0x000000070e007c0c */ /* 0x000fc4000bf46070 */
[----:B------:R-:W-:Y:S02]  /*0260*/  LEA.HI.X.SX32 R5, R5, R0, 0x1, P5 ;  /* 0x0000000005057211 */ /* 0x000fe400028f0eff */
[----:B------:R-:W-:Y:S02]  /*0270*/  LEA.HI.X R9, R4, UR9, R9, 0x2, P3 ;  /* 0x0000000904097c11 */ /* 0x000fe400098f1409 */
[----:B------:R-:W-:Y:S02]  /*0280*/  ISETP.LT.OR P5, PT, R16, RZ, P2 ;  /* 0x000000ff1000720c */ /* 0x000fe400017a1670 */
[----:B------:R-:W-:Y:S02]  /*0290*/  LEA R4, P3, R10, UR8, 0x2 ;  /* 0x000000080a047c11 */ /* 0x000fe4000f8610ff */
[----:B------:R-:W-:Y:S02]  /*02a0*/  ISETP.LT.OR P2, PT, R16, 0x1, P2 ;  /* 0x000000011000780c */ /* 0x000fe40001741670 */
[----:B------:R-:W-:-:S02]  /*02b0*/  LEA.HI.X R5, R10, UR9, R5, 0x2, P3 ;  /* 0x000000090a057c11 */ /* 0x000fc400098f1405 */
[C---:B------:R-:W-:Y:S01]  /*02c0*/  IADD3 R0, PT, PT, R16.reuse, 0x1, RZ ;  /* 0x0000000110007810 */ /* 0x040fe20007ffe0ff */
[----:B------:R-:W3:Y:S01]  /*02d0*/  @P4 LDG.E.U8 R10, desc[UR4][R8.64+-0x1] ;  /* 0xffffff04080a4981 */ /* 0x000ee2000c1e1100 */
[----:B------:R-:W-:Y:S02]  /*02e0*/  @!P1 IADD3 R19, PT, PT, R16, R17, RZ ;  /* 0x0000001110139210 */ /* 0x000fe40007ffe0ff */
[----:B------:R-:W-:-:S03]  /*02f0*/  ISETP.GE.AND P3, PT, R0, UR6, PT ;  /* 0x0000000600007c0c */ /* 0x000fc6000bf66270 */
[--C-:B0-----:R-:W-:Y:S01]  /*0300*/  @!P1 IMAD.WIDE R18, R19, 0x4, R2.reuse ;  /* 0x0000000413129825 */ /* 0x101fe200078e0202 */
[----:B------:R-:W-:Y:S01]  /*0310*/  ISETP.LT.OR P3, PT, R16, -0x1, P3 ;  /* 0xffffffff1000780c */ /* 0x000fe20001f61670 */
[----:B------:R-:W4:Y:S02]  /*0320*/  @!P2 LDG.E.U8 R0, desc[UR4][R4.64+-0x1] ;  /* 0xffffff040400a981 */ /* 0x000f24000c1e1100 */
[----:B------:R-:W-:Y:S01]  /*0330*/  @!P5 VIADD R17, R11, UR6 ;  /* 0x000000060b11dc36 */ /* 0x000fe20008000000 */
[----:B------:R-:W-:Y:S01]  /*0340*/  ISETP.GE.U32.OR P6, PT, R13, UR7, P3 ;  /* 0x000000070d007c0c */ /* 0x000fe20009fc6470 */
[----:B------:R0:W4:Y:S01]  /*0350*/  @!P1 LDG.E.U8 R12, desc[UR4][R18.64+0x3] ;  /* 0x00000304120c9981 */ /* 0x000122000c1e1100 */
[----:B------:R-:W-:Y:S02]  /*0360*/  HFMA2 R13, -RZ, RZ, 0, 0 ;  /* 0x00000000ff0d7431 */ /* 0x000fe400000001ff */
[----:B------:R-:W-:-:S05]  /*0370*/  @!P5 IMAD.WIDE R16, R17, 0x4, R2 ;  /* 0x000000041110d825 */ /* 0x000fca00078e0202 */
[----:B------:R-:W4:Y:S04]  /*0380*/  @!P3 LDG.E.U8 R8, desc[UR4][R8.64+0x7] ;  /* 0x000007040808b981 */ /* 0x000f28000c1e1100 */
[----:B------:R1:W4:Y:S01]  /*0390*/  @!P6 LDG.E.U8 R6, desc[UR4][R6.64+0x7] ;  /* 0x000007040606e981 */ /* 0x000322000c1e1100 */
[----:B--2---:R-:W-:-:S03]  /*03a0*/  @!P0 I2FP.F32.U32 R20, R15 ;  /* 0x0000000f00148245 */ /* 0x004fc60000201000 */
[----:B------:R-:W2:Y:S02]  /*03b0*/  @!P5 LDG.E.U8 R15, desc[UR4][R16.64+0x3] ;  /* 0x00000304100fd981 */ /* 0x000ea4000c1e1100 */
[----:B------:R-:W-:Y:S01]  /*03c0*/  @!P0 FADD R13, RZ, -R20 ;  /* 0x80000014ff0d8221 */ /* 0x000fe20000000000 */
[----:B------:R-:W-:-:S13]  /*03d0*/  ISETP.GE.U32.OR P0, PT, R14, UR7, P3 ;  /* 0x000000070e007c0c */ /* 0x000fda0009f06470 */
[----:B------:R-:W2:Y:S01]  /*03e0*/  @!P0 LDG.E.U8 R4, desc[UR4][R4.64+0x7] ;  /* 0x0000070404048981 */ /* 0x000ea2000c1e1100 */
[----:B------:R-:W-:Y:S01]  /*03f0*/  IMAD.MOV.U32 R14, RZ, RZ, -0x80000000 ;  /* 0x80000000ff0e7424 */ /* 0x000fe200078e00ff */
[----:B0-----:R-:W-:Y:S01]  /*0400*/  MOV R18, RZ ;  /* 0x000000ff00127202 */ /* 0x001fe20000000f00 */
[----:B------:R-:W-:-:S06]  /*0410*/  IMAD.WIDE R2, R11, 0x4, R2 ;  /* 0x000000040b027825 */ /* 0x000fcc00078e0202 */
[----:B------:R0:W5:Y:S01]  /*0420*/  LDG.E.U8 R2, desc[UR4][R2.64] ;  /* 0x0000000402027981 */ /* 0x000162000c1e1100 */
[----:B---3--:R-:W-:-:S05]  /*0430*/  @P4 I2FP.F32.U32 R10, R10 ;  /* 0x0000000a000a4245 */ /* 0x008fca0000201000 */
[----:B------:R-:W-:Y:S01]  /*0440*/  @P4 FMUL R14, R10, -2 ;  /* 0xc00000000a0e4820 */ /* 0x000fe20000400000 */
[----:B----4-:R-:W-:-:S03]  /*0450*/  @!P2 I2FP.F32.U32 R18, R0 ;  /* 0x000000000012a245 */ /* 0x010fc60000201000 */
[----:B-1----:R-:W-:Y:S01]  /*0460*/  FADD R7, R14, R13 ;  /* 0x0000000d0e077221 */ /* 0x002fe20000000000 */
[----:B------:R-:W-:-:S03]  /*0470*/  @!P1 I2FP.F32.U32 R12, R12 ;  /* 0x0000000c000c9245 */ /* 0x000fc60000201000 */
[----:B------:R-:W-:Y:S01]  /*0480*/  FADD R7, R7, -R18 ;  /* 0x8000001207077221 */ /* 0x000fe20000000000 */
[----:B------:R-:W-:Y:S02]  /*0490*/  IMAD.MOV.U32 R0, RZ, RZ, -0x80000000 ;  /* 0x80000000ff007424 */ /* 0x000fe400078e00ff */
[----:B------:R-:W-:Y:S01]  /*04a0*/  FADD R13, R18, R13 ;  /* 0x0000000d120d7221 */ /* 0x000fe20000000000 */
[----:B0-----:R-:W-:Y:S02]  /*04b0*/  HFMA2 R3, -RZ, RZ, 0, 0 ;  /* 0x00000000ff037431 */ /* 0x001fe400000001ff */
[----:B------:R-:W-:Y:S01]  /*04c0*/  @!P1 FMUL R0, R12, -2 ;  /* 0xc00000000c009820 */ /* 0x000fe20000400000 */
[----:B------:R-:W-:Y:S01]  /*04d0*/  FADD R9, RZ, R7 ;  /* 0x00000007ff097221 */ /* 0x000fe20000000000 */
[----:B------:R-:W-:Y:S02]  /*04e0*/  MOV R5, RZ ;  /* 0x000000ff00057202 */ /* 0x000fe40000000f00 */
[----:B------:R-:W-:Y:S01]  /*04f0*/  FADD R0, R13, R0 ;  /* 0x000000000d007221 */ /* 0x000fe20000000000 */
[----:B------:R-:W-:Y:S01]  /*0500*/  FADD R9, RZ, R9 ;  /* 0x00000009ff097221 */ /* 0x000fe20000000000 */
[----:B------:R-:W-:-:S02]  /*0510*/  @!P3 SHF.L.U32 R8, R8, 0x1, RZ ;  /* 0x000000010808b819 */ /* 0x000fc400000006ff */
[----:B------:R-:W-:Y:S01]  /*0520*/  @!P6 I2FP.F32.U32 R5, R6 ;  /* 0x000000060005e245 */ /* 0x000fe20000201000 */
[----:B------:R-:W-:Y:S01]  /*0530*/  FADD R0, RZ, R0 ;  /* 0x00000000ff007221 */ /* 0x000fe20000000000 */
[----:B------:R-:W-:Y:S01]  /*0540*/  FADD R6, RZ, R9 ;  /* 0x00000009ff067221 */ /* 0x000fe20000000000 */
[----:B------:R-:W-:Y:S01]  /*0550*/  IMAD.MOV.U32 R7, RZ, RZ, RZ ;  /* 0x000000ffff077224 */ /* 0x000fe200078e00ff */
[----:B------:R-:W-:Y:S02]  /*0560*/  @!P3 I2FP.F32.U32 R7, R8 ;  /* 0x000000080007b245 */ /* 0x000fe40000201000 */
[----:B------:R-:W-:Y:S01]  /*0570*/  FADD R6, R6, R5 ;  /* 0x0000000506067221 */ /* 0x000fe20000000000 */
[----:B------:R-:W-:Y:S01]  /*0580*/  BSSY.RECONVERGENT B0, `(.L_x_0) ;  /* 0x0000019000007945 */ /* 0x000fe20003800200 */
[----:B--2---:R-:W-:-:S05]  /*0590*/  @!P5 IMAD.SHL.U32 R15, R15, 0x2, RZ ;  /* 0x000000020f0fd824 */ /* 0x004fca00078e00ff */
[----:B------:R-:W-:-:S05]  /*05a0*/  @!P5 I2FP.F32.U32 R3, R15 ;  /* 0x0000000f0003d245 */ /* 0x000fca0000201000 */
[----:B------:R-:W-:Y:S01]  /*05b0*/  FADD R10, R0, R3 ;  /* 0x00000003000a7221 */ /* 0x000fe20000000000 */
[----:B------:R-:W-:Y:S02]  /*05c0*/  IMAD.MOV.U32 R0, RZ, RZ, RZ ;  /* 0x000000ffff007224 */ /* 0x000fe400078e00ff */
[----:B------:R-:W-:Y:S01]  /*05d0*/  FADD R3, R6, R7 ;  /* 0x0000000706037221 */ /* 0x000fe20000000000 */
[----:B------:R-:W-:Y:S01]  /*05e0*/  FADD R10, R10, -R5 ;  /* 0x800000050a0a7221 */ /* 0x000fe20000000000 */
[----:B------:R-:W-:-:S03]  /*05f0*/  @!P0 I2FP.F32.U32 R0, R4 ;  /* 0x0000000400008245 */ /* 0x000fc60000201000 */
[----:B------:R-:W-:Y:S02]  /*0600*/  FADD R5, RZ, R10 ;  /* 0x0000000aff057221 */ /* 0x000fe40000000000 */
[--C-:B------:R-:W-:Y:S02]  /*0610*/  FADD R3, R3, R0.reuse ;  /* 0x0000000003037221 */ /* 0x100fe40000000000 */
[----:B------:R-:W-:Y:S02]  /*0620*/  FADD R0, R5, R0 ;  /* 0x0000000005007221 */ /* 0x000fe40000000000 */
[----:B------:R-:W-:-:S04]  /*0630*/  FMUL R3, R3, R3 ;  /* 0x0000000303037220 */ /* 0x000fc80000400000 */
[----:B------:R-:W-:-:S05]  /*0640*/  FFMA R3, R0, R0, R3 ;  /* 0x0000000000037223 */ /* 0x000fca0000000003 */
[----:B------:R-:W-:Y:S01]  /*0650*/  IADD3 R0, PT, PT, R3, -0xd000000, RZ ;  /* 0xf300000003007810 */ /* 0x000fe20007ffe0ff */
[----:B------:R0:W1:Y:S03]  /*0660*/  MUFU.RSQ R4, R3 ;  /* 0x0000000300047308 */ /* 0x0000660000001400 */
[----:B------:R-:W-:-:S13]  /*0670*/  ISETP.GT.U32.AND P0, PT, R0, 0x727fffff, PT ;  /* 0x727fffff0000780c */ /* 0x000fda0003f04070 */
[----:B0-----:R-:W-:Y:S05]  /*0680*/  @!P0 BRA `(.L_x_1) ;  /* 0x0000000000108947 */ /* 0x001fea0003800000 */
[----:B------:R-:W-:-:S07]  /*0690*/  MOV R8, 0x6b0 ;  /* 0x000006b000087802 */ /* 0x000fce0000000f00 */
[----:B-1---5:R-:W-:Y:S05]  /*06a0*/  CALL.REL.NOINC `($__internal_0_$__cuda_sm20_sqrt_rn_f32_slowpath) ;  /* 0x00000000003c7944 */ /* 0x022fea0003c00000 */
[----:B------:R-:W-:Y:S01]  /*06b0*/  IMAD.MOV.U32 R0, RZ, RZ, R3 ;  /* 0x000000ffff007224 */ /* 0x000fe200078e0003 */
[----:B------:R-:W-:Y:S06]  /*06c0*/  BRA `(.L_x_2) ;  /* 0x0000000000107947 */ /* 0x000fec0003800000 */
.L_x_1:
[----:B-1----:R-:W-:Y:S01]  /*06d0*/  FMUL.FTZ R0, R3, R4 ;  /* 0x0000000403007220 */ /* 0x002fe20000410000 */
[----:B------:R-:W-:-:S03]  /*06e0*/  FMUL.FTZ R4, R4, 0.5 ;  /* 0x3f00000004047820 */ /* 0x000fc60000410000 */
[----:B------:R-:W-:-:S04]  /*06f0*/  FFMA R3, -R0, R0, R3 ;  /* 0x0000000000037223 */ /* 0x000fc80000000103 */
[----:B------:R-:W-:-:S07]  /*0700*/  FFMA R0, R3, R4, R0 ;  /* 0x0000000403007223 */ /* 0x000fce0000000000 */
.L_x_2:
[----:B------:R-:W-:Y:S05]  /*0710*/  BSYNC.RECONVERGENT B0 ;  /* 0x0000000000007941 */ /* 0x000fea0003800200 */
.L_x_0:
[----:B------:R-:W0:Y:S01]  /*0720*/  F2I.U32.TRUNC.NTZ R7, R0 ;  /* 0x0000000000077305 */ /* 0x000e22000020f000 */
[----:B------:R-:W1:Y:S01]  /*0730*/  LDC.64 R4, c[0x0][0x388] ;  /* 0x0000e200ff047b82 */ /* 0x000e620000000a00 */
[----:B0----5:R-:W-:-:S05]  /*0740*/  LEA R2, R7, R2, 0x10 ;  /* 0x0000000207027211 */ /* 0x021fca00078e80ff */
[----:B------:R-:W-:Y:S02]  /*0750*/  IMAD R6, R7, 0x1000000, R2 ;  /* 0x0100000007067824 */ /* 0x000fe400078e0202 */
[----:B-1----:R-:W-:-:S03]  /*0760*/  IMAD.WIDE R2, R11, 0x4, R4 ;  /* 0x000000040b027825 */ /* 0x002fc600078e0204 */
[----:B------:R-:W-:-:S05]  /*0770*/  LEA R7, R7, R6, 0x8 ;  /* 0x0000000607077211 */ /* 0x000fca00078e40ff */
[----:B------:R-:W-:Y:S01]  /*0780*/  STG.E desc[UR4][R2.64], R7 ;  /* 0x0000000702007986 */ /* 0x000fe2000c101904 */
[----:B------:R-:W-:Y:S05]  /*0790*/  EXIT ;  /* 0x000000000000794d */ /* 0x000fea0003800000 */
        .weak           $__internal_0_$__cuda_sm20_sqrt_rn_f32_slowpath
        .type           $__internal_0_$__cuda_sm20_sqrt_rn_f32_slowpath,@function
        .size           $__internal_0_$__cuda_sm20_sqrt_rn_f32_slowpath,(.L_x_9 - $__internal_0_$__cuda_sm20_sqrt_rn_f32_slowpath)
$__internal_0_$__cuda_sm20_sqrt_rn_f32_slowpath:
[----:B------:R-:W-:-:S13]  /*07a0*/  LOP3.LUT P0, RZ, R3, 0x7fffffff, RZ, 0xc0, !PT ;  /* 0x7fffffff03ff7812 */ /* 0x000fda000780c0ff */
[----:B------:R-:W-:Y:S05]  /*07b0*/  @!P0 BRA `(.L_x_3) ;  /* 0x0000000000448947 */ /* 0x000fea0003800000 */
[----:B------:R-:W-:Y:S01]  /*07c0*/  FSETP.GEU.FTZ.AND P0, PT, R3, RZ, PT ;  /* 0x000000ff0300720b */ /* 0x000fe20003f1e000 */
[----:B------:R-:W-:-:S12]  /*07d0*/  IMAD.MOV.U32 R0, RZ, RZ, R3 ;  /* 0x000000ffff007224 */ /* 0x000fd800078e0003 */
[----:B------:R-:W-:Y:S01]  /*07e0*/  @!P0 MOV R3, 0x7fffffff ;  /* 0x7fffffff00038802 */ /* 0x000fe20000000f00 */
[----:B------:R-:W-:Y:S06]  /*07f0*/  @!P0 BRA `(.L_x_3) ;  /* 0x0000000000348947 */ /* 0x000fec0003800000 */
[----:B------:R-:W-:-:S13]  /*0800*/  FSETP.GTU.FTZ.AND P0, PT, |R0|, +INF , PT ;  /* 0x7f8000000000780b */ /* 0x000fda0003f1c200 */
[----:B------:R-:W-:Y:S01]  /*0810*/  @P0 FADD.FTZ R3, R0, 1 ;  /* 0x3f80000000030421 */ /* 0x000fe20000010000 */
[----:B------:R-:W-:Y:S06]  /*0820*/  @P0 BRA `(.L_x_3) ;  /* 0x0000000000280947 */ /* 0x000fec0003800000 */
[----:B------:R-:W-:-:S13]  /*0830*/  FSETP.NEU.FTZ.AND P0, PT, |R0|, +INF , PT ;  /* 0x7f8000000000780b */ /* 0x000fda0003f1d200 */
[----:B------:R-:W-:-:S04]  /*0840*/  @P0 FFMA R4, R0, 1.84467440737095516160e+19, RZ ;  /* 0x5f80000000040823 */ /* 0x000fc800000000ff */
[----:B------:R-:W0:Y:S02]  /*0850*/  @P0 MUFU.RSQ R3, R4 ;  /* 0x0000000400030308 */ /* 0x000e240000001400 */
[----:B0-----:R-:W-:Y:S01]  /*0860*/  @P0 FMUL.FTZ R5, R4, R3 ;  /* 0x0000000304050220 */ /* 0x001fe20000410000 */
[----:B------:R-:W-:Y:S01]  /*0870*/  @P0 FMUL.FTZ R7, R3, 0.5 ;  /* 0x3f00000003070820 */ /* 0x000fe20000410000 */
[----:B------:R-:W-:Y:S02]  /*0880*/  @!P0 IMAD.MOV.U32 R3, RZ, RZ, R0 ;  /* 0x000000ffff038224 */ /* 0x000fe400078e0000 */
[----:B------:R-:W-:-:S04]  /*0890*/  @P0 FADD.FTZ R6, -R5, -RZ ;  /* 0x800000ff05060221 */ /* 0x000fc80000010100 */
[----:B------:R-:W-:-:S04]  /*08a0*/  @P0 FFMA R6, R5, R6, R4 ;  /* 0x0000000605060223 */ /* 0x000fc80000000004 */
[----:B------:R-:W-:-:S04]  /*08b0*/  @P0 FFMA R6, R6, R7, R5 ;  /* 0x0000000706060223 */ /* 0x000fc80000000005 */
[----:B------:R-:W-:-:S07]  /*08c0*/  @P0 FMUL.FTZ R3, R6, 2.3283064365386962891e-10 ;  /* 0x2f80000006030820 */ /* 0x000fce0000410000 */
.L_x_3:
[----:B------:R-:W-:Y:S01]  /*08d0*/  MOV R4, R8 ;  /* 0x0000000800047202 */ /* 0x000fe20000000f00 */
[----:B------:R-:W-:-:S04]  /*08e0*/  IMAD.MOV.U32 R5, RZ, RZ, 0x0 ;  /* 0x00000000ff057424 */ /* 0x000fc800078e00ff */
[----:B------:R-:W-:Y:S05]  /*08f0*/  RET.REL.NODEC R4 `(_Z11sobelKernelPjS_ii) ;  /* 0xfffffff404c07950 */ /* 0x000fea0003c3ffff */
.L_x_4:
[----:B------:R-:W-:-:S00]  /*0900*/  BRA `(.L_x_4) ;  /* 0xfffffffc00fc7947 */ /* 0x000fc0000383ffff */
[----:B------:R-:W-:-:S00]  /*0910*/  NOP ;  /* 0x0000000000007918 */ /* 0x000fc00000000000 */
        /* <DEDUP_REMOVED lines=14> */
.L_x_9:


//--------------------- .text._Z8bwKernelPjS_ii   --------------------------
	.section	.text._Z8bwKernelPjS_ii,"ax",@progbits
	.align	128
        .global         _Z8bwKernelPjS_ii
        .type           _Z8bwKernelPjS_ii,@function
        .size           _Z8bwKernelPjS_ii,(.L_x_11 - _Z8bwKernelPjS_ii)
        .other          _Z8bwKernelPjS_ii,@"STO_CUDA_ENTRY STV_DEFAULT"
_Z8bwKernelPjS_ii:
.text._Z8bwKernelPjS_ii:
        /* <DEDUP_REMOVED lines=13> */
[----:B------:R-:W0:Y:S01]  /*00d0*/  LDC.64 R2, c[0x0][0x380] ;  /* 0x0000e000ff027b82 */ /* 0x000e220000000a00 */
[----:B------:R-:W1:Y:S01]  /*00e0*/  LDCU.64 UR4, c[0x0][0x358] ;  /* 0x00006b00ff0477ac */ /* 0x000e620008000a00 */
[----:B------:R-:W-:-:S04]  /*00f0*/  IMAD R7, R5, UR6, R0 ;  /* 0x0000000605077c24 */ /* 0x000fc8000f8e0200 */
[----:B0-----:R-:W-:-:S06]  /*0100*/  IMAD.WIDE R2, R7, 0x4, R2 ;  /* 0x0000000407027825 */ /* 0x001fcc00078e0202 */
[----:B-1----:R-:W2:Y:S02]  /*0110*/  LDG.E R2, desc[UR4][R2.64] ;  /* 0x0000000402027981 */ /* 0x002ea4000c1e1900 */
[--C-:B--2---:R-:W-:Y:S02]  /*0120*/  SHF.R.U32.HI R4, RZ, 0x8, R2.reuse ;  /* 0x00000008ff047819 */ /* 0x104fe40000011602 */
[----:B------:R-:W-:Y:S02]  /*0130*/  SHF.R.U32.HI R0, RZ, 0x10, R2 ;  /* 0x00000010ff007819 */ /* 0x000fe40000011602 */
[----:B------:R-:W-:Y:S02]  /*0140*/  LOP3.LUT R5, R4, 0xff, RZ, 0xc0, !PT ;  /* 0x000000ff04057812 */ /* 0x000fe400078ec0ff */
[----:B------:R-:W-:Y:S02]  /*0150*/  LOP3.LUT R0, R0, 0xff, RZ, 0xc0, !PT ;  /* 0x000000ff00007812 */ /* 0x000fe400078ec0ff */
[----:B------:R-:W-:-:S05]  /*0160*/  LEA.HI R5, R2, R5, RZ, 0x8 ;  /* 0x0000000502057211 */ /* 0x000fca00078f40ff */
[----:B------:R-:W-:Y:S02]  /*0170*/  IMAD.IADD R0, R0, 0x1, R5 ;  /* 0x0000000100007824 */ /* 0x000fe400078e0205 */
[----:B------:R-:W0:Y:S03]  /*0180*/  LDC.64 R4, c[0x0][0x388] ;  /* 0x0000e200ff047b82 */ /* 0x000e260000000a00 */
[----:B------:R-:W-:-:S05]  /*0190*/  LOP3.LUT R0, R0, 0xffff, RZ, 0xc0, !PT ;  /* 0x0000ffff00007812 */ /* 0x000fca00078ec0ff */
[----:B------:R-:W-:Y:S01]  /*01a0*/  IMAD R9, R0, 0x5556, RZ ;  /* 0x0000555600097824 */ /* 0x000fe200078e02ff */
[----:B------:R-:W-:-:S04]  /*01b0*/  LOP3.LUT R0, R2, 0xff, RZ, 0xc0, !PT ;  /* 0x000000ff02007812 */ /* 0x000fc800078ec0ff */
[----:B------:R-:W-:-:S05]  /*01c0*/  SHF.R.U32.HI R9, RZ, 0x10, R9 ;  /* 0x00000010ff097819 */ /* 0x000fca0000011609 */
[----:B------:R-:W-:-:S04]  /*01d0*/  IMAD R0, R9, 0x10000, R0 ;  /* 0x0001000009007824 */ /* 0x000fc800078e0200 */
[----:B------:R-:W-:Y:S02]  /*01e0*/  IMAD R0, R9, 0x1000000, R0 ;  /* 0x0100000009007824 */ /* 0x000fe400078e0200 */
[----:B0-----:R-:W-:-:S04]  /*01f0*/  IMAD.WIDE R2, R7, 0x4, R4 ;  /* 0x0000000407027825 */ /* 0x001fc800078e0204 */
[----:B------:R-:W-:-:S05]  /*0200*/  IMAD R9, R9, 0x100, R0 ;  /* 0x0000010009097824 */ /* 0x000fca00078e0200 */
[----:B------:R-:W-:Y:S01]  /*0210*/  STG.E desc[UR4][R2.64], R9 ;  /* 0x0000000902007986 */ /* 0x000fe2000c101904 */
[----:B------:R-:W-:Y:S05]  /*0220*/  EXIT ;  /* 0x000000000000794d */ /* 0x000fea0003800000 */
.L_x_5:
        /* <DEDUP_REMOVED lines=13> */
.L_x_11:


//--------------------- .text._Z12mirrorKernelPjS_ii --------------------------
	.section	.text._Z12mirrorKernelPjS_ii,"ax",@progbits
	.align	128
        .global         _Z12mirrorKernelPjS_ii
        .type           _Z12mirrorKernelPjS_ii,@function
        .size           _Z12mirrorKernelPjS_ii,(.L_x_12 - _Z12mirrorKernelPjS_ii)
        .other          _Z12mirrorKernelPjS_ii,@"STO_CUDA_ENTRY STV_DEFAULT"
_Z12mirrorKernelPjS_ii:
.text._Z12mirrorKernelPjS_ii:
        /* <DEDUP_REMOVED lines=14> */
[----:B------:R-:W-:Y:S02]  /*00e0*/  ULEA.HI UR4, UR8, UR8, URZ, 0x1 ;  /* 0x0000000808047291 */ /* 0x000fe4000f8f08ff */
[----:B------:R-:W-:Y:S01]  /*00f0*/  IADD3 R4, PT, PT, -R0, UR8, RZ ;  /* 0x0000000800047c10 */ /* 0x000fe2000fffe1ff */
[----:B------:R-:W1:Y:S01]  /*0100*/  LDCU.64 UR6, c[0x0][0x358] ;  /* 0x00006b00ff0677ac */ /* 0x000e620008000a00 */
[C---:B------:R-:W-:Y:S01]  /*0110*/  IMAD R7, R5.reuse, UR8, R0 ;  /* 0x0000000805077c24 */ /* 0x040fe2000f8e0200 */
[----:B------:R-:W-:Y:S02]  /*0120*/  USHF.R.S32.HI UR4, URZ, 0x1, UR4 ;  /* 0x00000001ff047899 */ /* 0x000fe40008011404 */
[----:B------:R-:W-:-:S04]  /*0130*/  IMAD R4, R5, UR8, R4 ;  /* 0x0000000805047c24 */ /* 0x000fc8000f8e0204 */
[----:B------:R-:W-:-:S04]  /*0140*/  ISETP.GE.AND P0, PT, R0, UR4, PT ;  /* 0x0000000400007c0c */ /* 0x000fc8000bf06270 */
[----:B------:R-:W-:-:S05]  /*0150*/  SEL R5, R7, R4, !P0 ;  /* 0x0000000407057207 */ /* 0x000fca0004000000 */
[----:B0-----:R-:W-:Y:S02]  /*0160*/  IMAD.WIDE R2, R5, 0x4, R2 ;  /* 0x0000000405027825 */ /* 0x001fe400078e0202 */
[----:B------:R-:W0:Y:S04]  /*0170*/  LDC.64 R4, c[0x0][0x388] ;  /* 0x0000e200ff047b82 */ /* 0x000e280000000a00 */
[----:B-1----:R-:W2:Y:S01]  /*0180*/  LDG.E R3, desc[UR6][R2.64] ;  /* 0x0000000602037981 */ /* 0x002ea2000c1e1900 */
[----:B0-----:R-:W-:-:S05]  /*0190*/  IMAD.WIDE R4, R7, 0x4, R4 ;  /* 0x0000000407047825 */ /* 0x001fca00078e0204 */
[----:B--2---:R-:W-:Y:S01]  /*01a0*/  STG.E desc[UR6][R4.64], R3 ;  /* 0x0000000304007986 */ /* 0x004fe2000c101906 */
[----:B------:R-:W-:Y:S05]  /*01b0*/  EXIT ;  /* 0x000000000000794d */ /* 0x000fea0003800000 */
.L_x_6:
        /* <DEDUP_REMOVED lines=12> */
.L_x_12:


//--------------------- .text._Z21linearTransformKernelPjS_iiff --------------------------
	.section	.text._Z21linearTransformKernelPjS_iiff,"ax",@progbits
	.align	128
        .global         _Z21linearTransformKernelPjS_iiff
        .type           _Z21linearTransformKernelPjS_iiff,@function
        .size           _Z21linearTransformKernelPjS_iiff,(.L_x_13 - _Z21linearTransformKernelPjS_iiff)
        .other          _Z21linearTransformKernelPjS_iiff,@"STO_CUDA_ENTRY STV_DEFAULT"
_Z21linearTransformKernelPjS_iiff:
.text._Z21linearTransformKernelPjS_iiff:
        /* <DEDUP_REMOVED lines=15> */
[----:B------:R-:W-:-:S06]  /*00f0*/  IMAD R0, R5, UR6, R0 ;  /* 0x0000000605007c24 */ /* 0x000fcc000f8e0200 */
[----:B------:R-:W2:Y:S01]  /*0100*/  LDC.64 R12, c[0x0][0x398] ;  /* 0x0000e600ff0c7b82 */ /* 0x000ea20000000a00 */
[----:B0-----:R-:W-:-:S05]  /*0110*/  IMAD.WIDE R2, R0, 0x4, R2 ;  /* 0x0000000400027825 */ /* 0x001fca00078e0202 */
[----:B-1----:R0:W3:Y:S02]  /*0120*/  LDG.E R4, desc[UR4][R2.64] ;  /* 0x0000000402047981 */ /* 0x0020e4000c1e1900 */
[----:B0-----:R-:W0:Y:S02]  /*0130*/  LDC.64 R2, c[0x0][0x388] ;  /* 0x0000e200ff027b82 */ /* 0x001e240000000a00 */
[----:B0-----:R-:W-:Y:S01]  /*0140*/  IMAD.WIDE R2, R0, 0x4, R2 ;  /* 0x0000000400027825 */ /* 0x001fe200078e0202 */
[----:B---3--:R0:W1:Y:S01]  /*0150*/  I2F.U8 R8, R4.B3 ;  /* 0x3000000400087306 */ /* 0x0080620000001000 */
[--C-:B------:R-:W-:Y:S02]  /*0160*/  SHF.R.U32.HI R5, RZ, 0x10, R4.reuse ;  /* 0x00000010ff057819 */ /* 0x100fe40000011604 */
[----:B------:R-:W-:Y:S02]  /*0170*/  SHF.R.U32.HI R6, RZ, 0x8, R4 ;  /* 0x00000008ff067819 */ /* 0x000fe40000011604 */
[----:B------:R-:W-:-:S02]  /*0180*/  LOP3.LUT R5, R5, 0xff, RZ, 0xc0, !PT ;  /* 0x000000ff05057812 */ /* 0x000fc400078ec0ff */
[----:B------:R-:W-:Y:S02]  /*0190*/  LOP3.LUT R10, R6, 0xff, RZ, 0xc0, !PT ;  /* 0x000000ff060a7812 */ /* 0x000fe400078ec0ff */
[----:B------:R-:W-:Y:S02]  /*01a0*/  I2FP.F32.U32 R6, R5 ;  /* 0x0000000500067245 */ /* 0x000fe40000201000 */
[----:B------:R-:W-:Y:S02]  /*01b0*/  I2FP.F32.U32 R10, R10 ;  /* 0x0000000a000a7245 */ /* 0x000fe40000201000 */
[----:B0-----:R-:W-:Y:S01]  /*01c0*/  LOP3.LUT R4, R4, 0xff, RZ, 0xc0, !PT ;  /* 0x000000ff04047812 */ /* 0x001fe200078ec0ff */
[-CC-:B--2---:R-:W-:Y:S01]  /*01d0*/  FFMA R6, R6, R12.reuse, R13.reuse ;  /* 0x0000000c06067223 */ /* 0x184fe2000000000d */
[-CC-:B-1----:R-:W-:Y:S01]  /*01e0*/  FFMA R8, R8, R12.reuse, R13.reuse ;  /* 0x0000000c08087223 */ /* 0x182fe2000000000d */
[----:B------:R-:W-:-:S04]  /*01f0*/  FFMA R10, R10, R12, R13 ;  /* 0x0000000c0a0a7223 */ /* 0x000fc8000000000d */
[----:B------:R-:W-:-:S04]  /*0200*/  FSETP.GEU.AND P0, PT, R8, RZ, PT ;  /* 0x000000ff0800720b */ /* 0x000fc80003f0e000 */
[----:B------:R-:W-:Y:S02]  /*0210*/  FSEL R8, R8, RZ, P0 ;  /* 0x000000ff08087208 */ /* 0x000fe40000000000 */
[----:B------:R-:W-:Y:S02]  /*0220*/  FSETP.GEU.AND P0, PT, R6, RZ, PT ;  /* 0x000000ff0600720b */ /* 0x000fe40003f0e000 */
[----:B------:R-:W-:Y:S02]  /*0230*/  FMNMX.NAN R8, R8, 255, PT ;  /* 0x437f000008087809 */ /* 0x000fe40003820000 */
[----:B------:R-:W-:Y:S02]  /*0240*/  FSEL R6, R6, RZ, P0 ;  /* 0x000000ff06067208 */ /* 0x000fe40000000000 */
[----:B------:R-:W-:Y:S01]  /*0250*/  FSETP.GEU.AND P0, PT, R10, RZ, PT ;  /* 0x000000ff0a00720b */ /* 0x000fe20003f0e000 */
[----:B------:R-:W0:Y:S01]  /*0260*/  F2I.U32.TRUNC.NTZ R5, R8 ;  /* 0x0000000800057305 */ /* 0x000e22000020f000 */
[----:B------:R-:W-:-:S02]  /*0270*/  FMNMX.NAN R6, R6, 255, PT ;  /* 0x437f000006067809 */ /* 0x000fc40003820000 */
[----:B------:R-:W-:-:S04]  /*0280*/  FSEL R10, R10, RZ, P0 ;  /* 0x000000ff0a0a7208 */ /* 0x000fc80000000000 */
[----:B------:R-:W-:Y:S01]  /*0290*/  FMNMX.NAN R10, R10, 255, PT ;  /* 0x437f00000a0a7809 */ /* 0x000fe20003820000 */
[----:B------:R-:W1:Y:S01]  /*02a0*/  F2I.U32.TRUNC.NTZ R6, R6 ;  /* 0x0000000600067305 */ /* 0x000e62000020f000 */
[----:B0-----:R-:W-:-:S07]  /*02b0*/  IMAD R5, R5, 0x1000000, R4 ;  /* 0x0100000005057824 */ /* 0x001fce00078e0204 */
[----:B------:R-:W0:Y:S01]  /*02c0*/  F2I.U32.TRUNC.NTZ R10, R10 ;  /* 0x0000000a000a7305 */ /* 0x000e22000020f000 */
[----:B-1----:R-:W-:-:S04]  /*02d0*/  IMAD R5, R6, 0x10000, R5 ;  /* 0x0001000006057824 */ /* 0x002fc800078e0205 */
[----:B0-----:R-:W-:-:S05]  /*02e0*/  IMAD R5, R10, 0x100, R5 ;  /* 0x000001000a057824 */ /* 0x001fca00078e0205 */
[----:B------:R-:W-:Y:S01]  /*02f0*/  STG.E desc[UR4][R2.64], R5 ;  /* 0x0000000502007986 */ /* 0x000fe2000c101904 */
[----:B------:R-:W-:Y:S05]  /*0300*/  EXIT ;  /* 0x000000000000794d */ /* 0x000fea0003800000 */
.L_x_7:
        /* <DEDUP_REMOVED lines=15> */
.L_x_13:


//--------------------- .text._Z13copyImgKernelPjS_ii --------------------------
	.section	.text._Z13copyImgKernelPjS_ii,"ax",@progbits
	.align	128
        .global         _Z13copyImgKernelPjS_ii
        .type           _Z13copyImgKernelPjS_ii,@function
        .size           _Z13copyImgKernelPjS_ii,(.L_x_14 - _Z13copyImgKernelPjS_ii)
        .other          _Z13copyImgKernelPjS_ii,@"STO_CUDA_ENTRY STV_DEFAULT"
_Z13copyImgKernelPjS_ii:
.text._Z13copyImgKernelPjS_ii:
        /* <DEDUP_REMOVED lines=17> */
[----:B0-----:R-:W-:-:S06]  /*0110*/  IMAD.WIDE R2, R7, 0x4, R2 ;  /* 0x0000000407027825 */ /* 0x001fcc00078e0202 */
[----:B-1----:R-:W3:Y:S01]  /*0120*/  LDG.E R3, desc[UR4][R2.64] ;  /* 0x0000000402037981 */ /* 0x002ee2000c1e1900 */
[----:B--2---:R-:W-:-:S05]  /*0130*/  IMAD.WIDE R4, R7, 0x4, R4 ;  /* 0x0000000407047825 */ /* 0x004fca00078e0204 */
[----:B---3--:R-:W-:Y:S01]  /*0140*/  STG.E desc[UR4][R4.64], R3 ;  /* 0x0000000304007986 */ /* 0x008fe2000c101904 */
[----:B------:R-:W-:Y:S05]  /*0150*/  EXIT ;  /* 0x000000000000794d */ /* 0x000fea0003800000 */
.L_x_8:
        /* <DEDUP_REMOVED lines=10> */
.L_x_14:


//--------------------- .nv.shared.reserved.0     --------------------------
	.section	.nv.shared.reserved.0,"aw",@nobits
	.weak		__nv_reservedSMEM_offset_0_alias
	.size		__nv_reservedSMEM_offset_0_alias, 0, 64
	.other		__nv_reservedSMEM_offset_0_alias,@"STO_CUDA_RESERVED_SHARED STV_DEFAULT"
__nv_reservedSMEM_offset_0_alias:
	.zero		0
	.zero		64


//--------------------- .nv.constant0._Z11sobelKernelPjS_ii --------------------------
	.section	.nv.constant0._Z11sobelKernelPjS_ii,"a",@progbits
	.sectionflags	@""
	.align	4
.nv.constant0._Z11sobelKernelPjS_ii:
	.zero		920


//--------------------- .nv.constant0._Z8bwKernelPjS_ii --------------------------
	.section	.nv.constant0._Z8bwKernelPjS_ii,"a",@progbits
	.sectionflags	@""
	.align	4
.nv.constant0._Z8bwKernelPjS_ii:
	.zero		920


//--------------------- .nv.constant0._Z12mirrorKernelPjS_ii --------------------------
	.section	.nv.constant0._Z12mirrorKernelPjS_ii,"a",@progbits
	.sectionflags	@""
	.align	4
.nv.constant0._Z12mirrorKernelPjS_ii:
	.zero		920


//--------------------- .nv.constant0._Z21linearTransformKernelPjS_iiff --------------------------
	.section	.nv.constant0._Z21linearTransformKernelPjS_iiff,"a",@progbits
	.sectionflags	@""
	.align	4
.nv.constant0._Z21linearTransformKernelPjS_iiff:
	.zero		928


//--------------------- .nv.constant0._Z13copyImgKernelPjS_ii --------------------------
	.section	.nv.constant0._Z13copyImgKernelPjS_ii,"a",@progbits
	.sectionflags	@""
	.align	4
.nv.constant0._Z13copyImgKernelPjS_ii:
	.zero		920


//--------------------- SYMBOLS --------------------------

	.type		.nv.reservedSmem.offset0,@object
	.size		.nv.reservedSmem.offset0,0x4
